	.headerflags	@"EF_CUDA_TEXMODE_UNIFIED EF_CUDA_64BIT_ADDRESS EF_CUDA_ACCELERATORS EF_CUDA_SM90 EF_CUDA_VIRTUAL_SM(EF_CUDA_SM90)"
	.elftype	@"ET_EXEC"


//--------------------- .nv.info                  --------------------------
	.section	.nv.info,"",@"SHT_CUDA_INFO"
	.align	4


	//----- nvinfo : EIATTR_REGCOUNT
	.align		4
        /*0000*/ 	.byte	0x04, 0x2f
        /*0002*/ 	.short	(.L_1 - .L_0)
	.align		4
.L_0:
        /*0004*/ 	.word	index@(triton_poi_fused_bmm_10)
        /*0008*/ 	.word	0x0000000c


	//----- nvinfo : EIATTR_MIN_STACK_SIZE
	.align		4
.L_1:
        /*000c*/ 	.byte	0x04, 0x12
        /*000e*/ 	.short	(.L_3 - .L_2)
	.align		4
.L_2:
        /*0010*/ 	.word	index@(triton_poi_fused_bmm_10)
        /*0014*/ 	.word	0x00000000


	//----- nvinfo : EIATTR_FRAME_SIZE
	.align		4
.L_3:
        /*0018*/ 	.byte	0x04, 0x11
        /*001a*/ 	.short	(.L_5 - .L_4)
	.align		4
.L_4:
        /*001c*/ 	.word	index@(triton_poi_fused_bmm_10)
        /*0020*/ 	.word	0x00000000


	//----- nvinfo : EIATTR_MIN_STACK_SIZE
	.align		4
.L_5:
        /*0024*/ 	.byte	0x04, 0x12
        /*0026*/ 	.short	(.L_7 - .L_6)
	.align		4
.L_6:
        /*0028*/ 	.word	index@(triton_poi_fused_bmm_10)
        /*002c*/ 	.word	0x00000000
.L_7:


//--------------------- .nv.info.triton_poi_fused_bmm_10 --------------------------
	.section	.nv.info.triton_poi_fused_bmm_10,"",@"SHT_CUDA_INFO"
	.sectionflags	@""
	.align	4


	//----- nvinfo : EIATTR_CUDA_API_VERSION
	.align		4
        /*0000*/ 	.byte	0x04, 0x37
        /*0002*/ 	.short	(.L_9 - .L_8)
.L_8:
        /*0004*/ 	.word	0x0000007c


	//----- nvinfo : EIATTR_KPARAM_INFO
	.align		4
.L_9:
        /*0008*/ 	.byte	0x04, 0x17
        /*000a*/ 	.short	(.L_11 - .L_10)
.L_10:
        /*000c*/ 	.word	0x00000000
        /*0010*/ 	.short	0x0002
        /*0012*/ 	.short	0x0010
        /*0014*/ 	.byte	0x00, 0xf0, 0x11, 0x00


	//----- nvinfo : EIATTR_KPARAM_INFO
	.align		4
.L_11:
        /*0018*/ 	.byte	0x04, 0x17
        /*001a*/ 	.short	(.L_13 - .L_12)
.L_12:
        /*001c*/ 	.word	0x00000000
        /*0020*/ 	.short	0x0001
        /*0022*/ 	.short	0x0008
        /*0024*/ 	.byte	0x00, 0xf4, 0x21, 0x00


	//----- nvinfo : EIATTR_KPARAM_INFO
	.align		4
.L_13:
        /*0028*/ 	.byte	0x04, 0x17
        /*002a*/ 	.short	(.L_15 - .L_14)
.L_14:
        /*002c*/ 	.word	0x00000000
        /*0030*/ 	.short	0x0000
        /*0032*/ 	.short	0x0000
        /*0034*/ 	.byte	0x00, 0xf4, 0x21, 0x00


	//----- nvinfo : EIATTR_SPARSE_MMA_MASK
	.align		4
.L_15:
        /*0038*/ 	.byte	0x03, 0x50
        /*003a*/ 	.short	0x0000


	//----- nvinfo : EIATTR_MAXREG_COUNT
	.align		4
        /*003c*/ 	.byte	0x03, 0x1b
        /*003e*/ 	.short	0x00ff


	//----- nvinfo : EIATTR_EXIT_INSTR_OFFSETS
	.align		4
        /*0040*/ 	.byte	0x04, 0x1c
        /*0042*/ 	.short	(.L_17 - .L_16)


	//   ....[0]....
.L_16:
        /*0044*/ 	.word	0x00000150


	//   ....[1]....
        /*0048*/ 	.word	0x00000170


	//----- nvinfo : EIATTR_REQNTID
	.align		4
.L_17:
        /*004c*/ 	.byte	0x04, 0x10
        /*004e*/ 	.short	(.L_19 - .L_18)
.L_18:
        /*0050*/ 	.word	0x00000080
        /*0054*/ 	.word	0x00000001
        /*0058*/ 	.word	0x00000001


	//----- nvinfo : EIATTR_CRS_STACK_SIZE
	.align		4
.L_19:
        /*005c*/ 	.byte	0x04, 0x1e
        /*005e*/ 	.short	(.L_21 - .L_20)
.L_20:
        /*0060*/ 	.word	0x00000000


	//----- nvinfo : EIATTR_CBANK_PARAM_SIZE
	.align		4
.L_21:
        /*0064*/ 	.byte	0x03, 0x19
        /*0066*/ 	.short	0x0014


	//----- nvinfo : EIATTR_PARAM_CBANK
	.align		4
        /*0068*/ 	.byte	0x04, 0x0a
        /*006a*/ 	.short	(.L_23 - .L_22)
	.align		4
.L_22:
        /*006c*/ 	.word	index@(.nv.constant0.triton_poi_fused_bmm_10)
        /*0070*/ 	.short	0x0210
        /*0072*/ 	.short	0x0014


	//----- nvinfo : EIATTR_SW_WAR
	.align		4
.L_23:
        /*0074*/ 	.byte	0x04, 0x36
        /*0076*/ 	.short	(.L_25 - .L_24)
.L_24:
        /*0078*/ 	.word	0x00000008
.L_25:


//--------------------- .nv.callgraph             --------------------------
	.section	.nv.callgraph,"",@"SHT_CUDA_CALLGRAPH"
	.align	4
	.sectionentsize	8
	.align		4
        /*0000*/ 	.word	0x00000000
	.align		4
        /*0004*/ 	.word	0xffffffff
	.align		4
        /*0008*/ 	.word	0x00000000
	.align		4
        /*000c*/ 	.word	0xfffffffe
	.align		4
        /*0010*/ 	.word	0x00000000
	.align		4
        /*0014*/ 	.word	0xfffffffd
	.align		4
        /*0018*/ 	.word	0x00000000
	.align		4
        /*001c*/ 	.word	0xfffffffc


//--------------------- .text.triton_poi_fused_bmm_10 --------------------------
	.section	.text.triton_poi_fused_bmm_10,"ax",@progbits
	.align	128
        .global         triton_poi_fused_bmm_10
        .type           triton_poi_fused_bmm_10,@function
        .size           triton_poi_fused_bmm_10,(.L_x_3 - triton_poi_fused_bmm_10)
        .other          triton_poi_fused_bmm_10,@"STO_CUDA_ENTRY STV_DEFAULT"
triton_poi_fused_bmm_10:
.text.triton_poi_fused_bmm_10:
[----:B------:R-:W0:Y:S02]  /*0000*/  LDC R1, c[0x0][0x28] ;  /* 0x00000a00ff017b82 */ /* 0x000e240000000800 */
[----:B------:R-:W1:Y:S01]  /*0010*/  S2R R0, SR_TID.X ;  /* 0x0000000000007919 */ /* 0x000e620000002100 */
[----:B------:R-:W2:Y:S01]  /*0020*/  LDC.64 R4, c[0x0][0x218] ;  /* 0x00008600ff047b82 */ /* 0x000ea20000000a00 */
[----:B------:R-:W-:Y:S01]  /*0030*/  ULDC.64 UR4, c[0x0][0x208] ;  /* 0x0000820000047ab9 */ /* 0x000fe20000000a00 */
[----:B------:R-:W-:Y:S01]  /*0040*/  BSSY B0, `(.L_x_0) ;  /* 0x0000010000007945 */ /* 0x000fe20003800000 */
[----:B------:R-:W3:Y:S05]  /*0050*/  S2R R7, SR_CTAID.X ;  /* 0x0000000000077919 */ /* 0x000eea0000002500 */
[----:B------:R-:W4:Y:S01]  /*0060*/  LDC.64 R2, c[0x0][0x210] ;  /* 0x00008400ff027b82 */ /* 0x000f220000000a00 */
[----:B-1----:R-:W-:-:S04]  /*0070*/  LOP3.LUT R0, R0, 0x7f, RZ, 0xc0, !PT ;  /* 0x0000007f00007812 */ /* 0x002fc800078ec0ff */
[----:B---3--:R-:W-:-:S04]  /*0080*/  LEA R7, R7, R0, 0x7 ;  /* 0x0000000007077211 */ /* 0x008fc800078e38ff */
[C---:B------:R-:W-:Y:S01]  /*0090*/  ISETP.GE.AND P0, PT, R7.reuse, 0x3630, PT ;  /* 0x000036300700780c */ /* 0x040fe20003f06270 */
[----:B------:R-:W-:-:S04]  /*00a0*/  IMAD.HI R0, R7, 0x25cb7117, RZ ;  /* 0x25cb711707007827 */ /* 0x000fc800078e02ff */
[----:B--2---:R-:W-:Y:S01]  /*00b0*/  IMAD.WIDE R4, R7, 0x4, R4 ;  /* 0x0000000407047825 */ /* 0x004fe200078e0204 */
[----:B------:R-:W-:-:S04]  /*00c0*/  SHF.R.U32.HI R9, RZ, 0x1f, R0 ;  /* 0x0000001fff097819 */ /* 0x000fc80000011600 */
[----:B------:R-:W-:-:S05]  /*00d0*/  LEA.HI.SX32 R0, R0, R9, 0x17 ;  /* 0x0000000900007211 */ /* 0x000fca00078fbaff */
[----:B------:R-:W-:Y:S01]  /*00e0*/  IMAD R9, R0, -0xd8c, R7 ;  /* 0xfffff27400097824 */ /* 0x000fe200078e0207 */
[----:B------:R-:W-:-:S03]  /*00f0*/  HFMA2.MMA R7, -RZ, RZ, 0, 0 ;  /* 0x00000000ff077435 */ /* 0x000fc600000001ff */
[----:B------:R-:W-:-:S04]  /*0100*/  IMAD R9, R0, 0xda0, R9 ;  /* 0x00000da000097824 */ /* 0x000fc800078e0209 */
[----:B----4-:R-:W-:Y:S01]  /*0110*/  IMAD.WIDE R2, R9, 0x4, R2 ;  /* 0x0000000409027825 */ /* 0x010fe200078e0202 */
[----:B------:R-:W-:Y:S06]  /*0120*/  @P0 BRA `(.L_x_1) ;  /* 0x0000000000040947 */ /* 0x000fec0003800000 */
[----:B------:R1:W5:Y:S02]  /*0130*/  LDG.E R7, desc[UR4][R2.64] ;  /* 0x0000000402077981 */ /* 0x000364000c1e1900 */
.L_x_1:
[----:B------:R-:W-:Y:S05]  /*0140*/  BSYNC B0 ;  /* 0x0000000000007941 */ /* 0x000fea0003800000 */
.L_x_0:
[----:B------:R-:W-:Y:S05]  /*0150*/  @P0 EXIT ;  /* 0x000000000000094d */ /* 0x000fea0003800000 */
[----:B-----5:R-:W-:Y:S01]  /*0160*/  STG.E desc[UR4][R4.64], R7 ;  /* 0x0000000704007986 */ /* 0x020fe2000c101904 */
[----:B------:R-:W-:Y:S05]  /*0170*/  EXIT ;  /* 0x000000000000794d */ /* 0x000fea0003800000 */
.L_x_2:
[----:B------:R-:W-:-:S00]  /*0180*/  BRA `(.L_x_2) ;  /* 0xfffffffc00fc7947 */ /* 0x000fc0000383ffff */
[----:B------:R-:W-:-:S00]  /*0190*/  NOP ;  /* 0x0000000000007918 */ /* 0x000fc00000000000 */
        /* <DEDUP_REMOVED lines=14> */
.L_x_3:


//--------------------- .nv.constant0.triton_poi_fused_bmm_10 --------------------------
	.section	.nv.constant0.triton_poi_fused_bmm_10,"a",@progbits
	.sectionflags	@""
	.align	4
.nv.constant0.triton_poi_fused_bmm_10:
	.zero		548
